//
// Generated by NVIDIA NVVM Compiler
//
// Compiler Build ID: CL-36424714
// Cuda compilation tools, release 13.0, V13.0.88
// Based on NVVM 20.0.0
//

.version 9.0
.target sm_100
.address_size 64

	// .globl	_Z9addKerneliPfS_

.visible .entry _Z9addKerneliPfS_(
	.param .u32 _Z9addKerneliPfS__param_0,
	.param .u64 .ptr .align 1 _Z9addKerneliPfS__param_1,
	.param .u64 .ptr .align 1 _Z9addKerneliPfS__param_2
)
{
	.reg .pred 	%p<2>;
	.reg .b32 	%r<6>;
	.reg .b32 	%f<4>;
	.reg .b64 	%rd<8>;

	ld.param.u32 	%r2, [_Z9addKerneliPfS__param_0];
	ld.param.u64 	%rd1, [_Z9addKerneliPfS__param_1];
	ld.param.u64 	%rd2, [_Z9addKerneliPfS__param_2];
	mov.u32 	%r3, %ctaid.x;
	mov.u32 	%r4, %ntid.x;
	mov.u32 	%r5, %tid.x;
	mad.lo.s32 	%r1, %r3, %r4, %r5;
	setp.ge.s32 	%p1, %r1, %r2;
	@%p1 bra 	$L__BB0_2;
	cvta.to.global.u64 	%rd3, %rd1;
	cvta.to.global.u64 	%rd4, %rd2;
	mul.wide.s32 	%rd5, %r1, 4;
	add.s64 	%rd6, %rd3, %rd5;
	ld.global.f32 	%f1, [%rd6];
	add.s64 	%rd7, %rd4, %rd5;
	ld.global.f32 	%f2, [%rd7];
	add.f32 	%f3, %f1, %f2;
	st.global.f32 	[%rd7], %f3;
$L__BB0_2:
	ret;

}


// ===== COMPILED SASS (sm_100) =====

	.target	sm_100

	.elftype	@"ET_EXEC"


//--------------------- .note.nv.tkinfo           --------------------------
	.section	.note.nv.tkinfo,"",@"SHT_NOTE"
	.sectionflags	@"SHF_NOTE_NV_TKINFO"
	.tkinfo
        /*0018*/ 	.word	0x00000002
        /*0030*/ 	.string	""
        /*0030*/ 	.string	"ptxas"
        /*0030*/ 	.string	"Cuda compilation tools, release 13.0, V13.0.88"
        /*0030*/ 	.string	"Build cuda_13.0.r13.0/compiler.36424714_0"
        /*0030*/ 	.string	"-arch sm_100 -m 64 "



//--------------------- .note.nv.cuinfo           --------------------------
	.section	.note.nv.cuinfo,"",@"SHT_NOTE"
	.sectionflags	@"SHF_NOTE_NV_CUINFO"
        /*0018*/ 	.short	0x0002
        /*001a*/ 	.short	0x0064
        /*001c*/ 	.short	0x0082
	.zero		2


//--------------------- .nv.info                  --------------------------
	.section	.nv.info,"",@"SHT_CUDA_INFO"
	.align	4


	//----- nvinfo : EIATTR_REGCOUNT
	.align		4
        /*0000*/ 	.byte	0x04, 0x2f
        /*0002*/ 	.short	(.L_1 - .L_0)
	.align		4
.L_0:
        /*0004*/ 	.word	index@(_Z9addKerneliPfS_)
        /*0008*/ 	.word	0x0000000a


	//----- nvinfo : EIATTR_FRAME_SIZE
	.align		4
.L_1:
        /*000c*/ 	.byte	0x04, 0x11
        /*000e*/ 	.short	(.L_3 - .L_2)
	.align		4
.L_2:
        /*0010*/ 	.word	index@(_Z9addKerneliPfS_)
        /*0014*/ 	.word	0x00000000


	//----- nvinfo : EIATTR_MIN_STACK_SIZE
	.align		4
.L_3:
        /*0018*/ 	.byte	0x04, 0x12
        /*001a*/ 	.short	(.L_5 - .L_4)
	.align		4
.L_4:
        /*001c*/ 	.word	index@(_Z9addKerneliPfS_)
        /*0020*/ 	.word	0x00000000
.L_5:


//--------------------- .nv.compat                --------------------------
	.section	.nv.compat,"",@"SHT_CUDA_COMPAT_INFO"
	.align	4
        /*0000*/ 	.byte	0x02, 0x09, 0x00, 0x00, 0x02, 0x02, 0x01, 0x00, 0x02, 0x05, 0x05, 0x00, 0x03, 0x07, 0x01, 0x01
        /*0010*/ 	.byte	0x02, 0x03, 0x00, 0x00, 0x02, 0x06, 0x01, 0x00, 0x04, 0x0b, 0x08, 0x00, 0x09, 0x00, 0x00, 0x00
        /*0020*/ 	.byte	0x00, 0x00, 0x00, 0x00


//--------------------- .nv.info._Z9addKerneliPfS_ --------------------------
	.section	.nv.info._Z9addKerneliPfS_,"",@"SHT_CUDA_INFO"
	.sectionflags	@""
	.align	4


	//----- nvinfo : EIATTR_CUDA_API_VERSION
	.align		4
        /*0000*/ 	.byte	0x04, 0x37
        /*0002*/ 	.short	(.L_7 - .L_6)
.L_6:
        /*0004*/ 	.word	0x00000082


	//----- nvinfo : EIATTR_KPARAM_INFO
	.align		4
.L_7:
        /*0008*/ 	.byte	0x04, 0x17
        /*000a*/ 	.short	(.L_9 - .L_8)
.L_8:
        /*000c*/ 	.word	0x00000000
        /*0010*/ 	.short	0x0002
        /*0012*/ 	.short	0x0010
        /*0014*/ 	.byte	0x00, 0xf5, 0x21, 0x00


	//----- nvinfo : EIATTR_KPARAM_INFO
	.align		4
.L_9:
        /*0018*/ 	.byte	0x04, 0x17
        /*001a*/ 	.short	(.L_11 - .L_10)
.L_10:
        /*001c*/ 	.word	0x00000000
        /*0020*/ 	.short	0x0001
        /*0022*/ 	.short	0x0008
        /*0024*/ 	.byte	0x00, 0xf5, 0x21, 0x00


	//----- nvinfo : EIATTR_KPARAM_INFO
	.align		4
.L_11:
        /*0028*/ 	.byte	0x04, 0x17
        /*002a*/ 	.short	(.L_13 - .L_12)
.L_12:
        /*002c*/ 	.word	0x00000000
        /*0030*/ 	.short	0x0000
        /*0032*/ 	.short	0x0000
        /*0034*/ 	.byte	0x00, 0xf0, 0x11, 0x00


	//----- nvinfo : EIATTR_SPARSE_MMA_MASK
	.align		4
.L_13:
        /*0038*/ 	.byte	0x03, 0x50
        /*003a*/ 	.short	0x0000


	//----- nvinfo : EIATTR_MAXREG_COUNT
	.align		4
        /*003c*/ 	.byte	0x03, 0x1b
        /*003e*/ 	.short	0x00ff


	//----- nvinfo : EIATTR_MERCURY_ISA_VERSION
	.align		4
        /*0040*/ 	.byte	0x03, 0x5f
        /*0042*/ 	.short	0x0101


	//----- nvinfo : EIATTR_VRC_CTA_INIT_COUNT
	.align		4
        /*0044*/ 	.byte	0x02, 0x4a
	.zero		1
	.zero		1


	//----- nvinfo : EIATTR_EXIT_INSTR_OFFSETS
	.align		4
        /*0048*/ 	.byte	0x04, 0x1c
        /*004a*/ 	.short	(.L_15 - .L_14)


	//   ....[0]....
.L_14:
        /*004c*/ 	.word	0x00000070


	//   ....[1]....
        /*0050*/ 	.word	0x00000110


	//----- nvinfo : EIATTR_CBANK_PARAM_SIZE
	.align		4
.L_15:
        /*0054*/ 	.byte	0x03, 0x19
        /*0056*/ 	.short	0x0018


	//----- nvinfo : EIATTR_PARAM_CBANK
	.align		4
        /*0058*/ 	.byte	0x04, 0x0a
        /*005a*/ 	.short	(.L_17 - .L_16)
	.align		4
.L_16:
        /*005c*/ 	.word	index@(.nv.constant0._Z9addKerneliPfS_)
        /*0060*/ 	.short	0x0380
        /*0062*/ 	.short	0x0018


	//----- nvinfo : EIATTR_SW_WAR
	.align		4
.L_17:
        /*0064*/ 	.byte	0x04, 0x36
        /*0066*/ 	.short	(.L_19 - .L_18)
.L_18:
        /*0068*/ 	.word	0x00000008
.L_19:


//--------------------- .nv.callgraph             --------------------------
	.section	.nv.callgraph,"",@"SHT_CUDA_CALLGRAPH"
	.align	4
	.sectionentsize	8
	.align		4
        /*0000*/ 	.word	0x00000000
	.align		4
        /*0004*/ 	.word	0xffffffff
	.align		4
        /*0008*/ 	.word	0x00000000
	.align		4
        /*000c*/ 	.word	0xfffffffe
	.align		4
        /*0010*/ 	.word	0x00000000
	.align		4
        /*0014*/ 	.word	0xfffffffd
	.align		4
        /*0018*/ 	.word	0x00000000
	.align		4
        /*001c*/ 	.word	0xfffffffc


//--------------------- .text._Z9addKerneliPfS_   --------------------------
	.section	.text._Z9addKerneliPfS_,"ax",@progbits
	.align	128
        .global         _Z9addKerneliPfS_
        .type           _Z9addKerneliPfS_,@function
        .size           _Z9addKerneliPfS_,(.L_x_1 - _Z9addKerneliPfS_)
        .other          _Z9addKerneliPfS_,@"STO_CUDA_ENTRY STV_DEFAULT"
_Z9addKerneliPfS_:
.text._Z9addKerneliPfS_:
[----:B------:R-:W-:Y:S01]  /*0000*/  LDC R1, c[0x0][0x37c] ;  /* 0x0000df00ff017b82 */ /* 0x000fe20000000800 */
[----:B------:R-:W0:Y:S07]  /*0010*/  S2R R0, SR_TID.X ;  /* 0x0000000000007919 */ /* 0x000e2e0000002100 */
[----:B------:R-:W0:Y:S01]  /*0020*/  S2UR UR4, SR_CTAID.X ;  /* 0x00000000000479c3 */ /* 0x000e220000002500 */
[----:B------:R-:W1:Y:S07]  /*0030*/  LDCU UR5, c[0x0][0x380] ;  /* 0x00007000ff0577ac */ /* 0x000e6e0008000800 */
[----:B------:R-:W0:Y:S02]  /*0040*/  LDC R7, c[0x0][0x360] ;  /* 0x0000d800ff077b82 */ /* 0x000e240000000800 */
[----:B0-----:R-:W-:-:S05]  /*0050*/  IMAD R7, R7, UR4, R0 ;  /* 0x0000000407077c24 */ /* 0x001fca000f8e0200 */
[----:B-1----:R-:W-:-:S13]  /*0060*/  ISETP.GE.AND P0, PT, R7, UR5, PT ;  /* 0x0000000507007c0c */ /* 0x002fda000bf06270 */
[----:B------:R-:W-:Y:S05]  /*0070*/  @P0 EXIT ;  /* 0x000000000000094d */ /* 0x000fea0003800000 */
[----:B------:R-:W0:Y:S01]  /*0080*/  LDC.64 R2, c[0x0][0x388] ;  /* 0x0000e200ff027b82 */ /* 0x000e220000000a00 */
[----:B------:R-:W1:Y:S07]  /*0090*/  LDCU.64 UR4, c[0x0][0x358] ;  /* 0x00006b00ff0477ac */ /* 0x000e6e0008000a00 */
[----:B------:R-:W2:Y:S01]  /*00a0*/  LDC.64 R4, c[0x0][0x390] ;  /* 0x0000e400ff047b82 */ /* 0x000ea20000000a00 */
[----:B0-----:R-:W-:-:S06]  /*00b0*/  IMAD.WIDE R2, R7, 0x4, R2 ;  /* 0x0000000407027825 */ /* 0x001fcc00078e0202 */
[----:B-1----:R-:W3:Y:S01]  /*00c0*/  LDG.E R2, desc[UR4][R2.64] ;  /* 0x0000000402027981 */ /* 0x002ee2000c1e1900 */
[----:B--2---:R-:W-:-:S05]  /*00d0*/  IMAD.WIDE R4, R7, 0x4, R4 ;  /* 0x0000000407047825 */ /* 0x004fca00078e0204 */
[----:B------:R-:W3:Y:S02]  /*00e0*/  LDG.E R7, desc[UR4][R4.64] ;  /* 0x0000000404077981 */ /* 0x000ee4000c1e1900 */
[----:B---3--:R-:W-:-:S05]  /*00f0*/  FADD R7, R2, R7 ;  /* 0x0000000702077221 */ /* 0x008fca0000000000 */
[----:B------:R-:W-:Y:S01]  /*0100*/  STG.E desc[UR4][R4.64], R7 ;  /* 0x0000000704007986 */ /* 0x000fe2000c101904 */
[----:B------:R-:W-:Y:S05]  /*0110*/  EXIT ;  /* 0x000000000000794d */ /* 0x000fea0003800000 */
.L_x_0:
[----:B------:R-:W-:-:S00]  /*0120*/  BRA `(.L_x_0) ;  /* 0xfffffffc00fc7947 */ /* 0x000fc0000383ffff */
[----:B------:R-:W-:-:S00]  /*0130*/  NOP ;  /* 0x0000000000007918 */ /* 0x000fc00000000000 */
        /* <DEDUP_REMOVED lines=12> */
.L_x_1:


//--------------------- .nv.shared.reserved.0     --------------------------
	.section	.nv.shared.reserved.0,"aw",@nobits
	.weak		__nv_reservedSMEM_offset_0_alias
	.size		__nv_reservedSMEM_offset_0_alias, 0, 64
	.other		__nv_reservedSMEM_offset_0_alias,@"STO_CUDA_RESERVED_SHARED STV_DEFAULT"
__nv_reservedSMEM_offset_0_alias:
	.zero		0
	.zero		64


//--------------------- .nv.constant0._Z9addKerneliPfS_ --------------------------
	.section	.nv.constant0._Z9addKerneliPfS_,"a",@progbits
	.sectionflags	@""
	.align	4
.nv.constant0._Z9addKerneliPfS_:
	.zero		920


//--------------------- SYMBOLS --------------------------

	.type		.nv.reservedSmem.offset0,@object
	.size		.nv.reservedSmem.offset0,0x4
